	.headerflags	@"EF_CUDA_TEXMODE_UNIFIED EF_CUDA_64BIT_ADDRESS EF_CUDA_ACCELERATORS EF_CUDA_SM90 EF_CUDA_VIRTUAL_SM(EF_CUDA_SM90)"
	.elftype	@"ET_EXEC"


//--------------------- .nv.info                  --------------------------
	.section	.nv.info,"",@"SHT_CUDA_INFO"
	.align	4


	//----- nvinfo : EIATTR_REGCOUNT
	.align		4
        /*0000*/ 	.byte	0x04, 0x2f
        /*0002*/ 	.short	(.L_1 - .L_0)
	.align		4
.L_0:
        /*0004*/ 	.word	index@(triton_poi_fused_convolution_9)
        /*0008*/ 	.word	0x00000028


	//----- nvinfo : EIATTR_MIN_STACK_SIZE
	.align		4
.L_1:
        /*000c*/ 	.byte	0x04, 0x12
        /*000e*/ 	.short	(.L_3 - .L_2)
	.align		4
.L_2:
        /*0010*/ 	.word	index@(triton_poi_fused_convolution_9)
        /*0014*/ 	.word	0x00000000


	//----- nvinfo : EIATTR_FRAME_SIZE
	.align		4
.L_3:
        /*0018*/ 	.byte	0x04, 0x11
        /*001a*/ 	.short	(.L_5 - .L_4)
	.align		4
.L_4:
        /*001c*/ 	.word	index@(triton_poi_fused_convolution_9)
        /*0020*/ 	.word	0x00000000


	//----- nvinfo : EIATTR_MIN_STACK_SIZE
	.align		4
.L_5:
        /*0024*/ 	.byte	0x04, 0x12
        /*0026*/ 	.short	(.L_7 - .L_6)
	.align		4
.L_6:
        /*0028*/ 	.word	index@(triton_poi_fused_convolution_9)
        /*002c*/ 	.word	0x00000000
.L_7:


//--------------------- .nv.info.triton_poi_fused_convolution_9 --------------------------
	.section	.nv.info.triton_poi_fused_convolution_9,"",@"SHT_CUDA_INFO"
	.sectionflags	@""
	.align	4


	//----- nvinfo : EIATTR_CUDA_API_VERSION
	.align		4
        /*0000*/ 	.byte	0x04, 0x37
        /*0002*/ 	.short	(.L_9 - .L_8)
.L_8:
        /*0004*/ 	.word	0x0000007c


	//----- nvinfo : EIATTR_KPARAM_INFO
	.align		4
.L_9:
        /*0008*/ 	.byte	0x04, 0x17
        /*000a*/ 	.short	(.L_11 - .L_10)
.L_10:
        /*000c*/ 	.word	0x00000000
        /*0010*/ 	.short	0x0004
        /*0012*/ 	.short	0x001c
        /*0014*/ 	.byte	0x00, 0xf0, 0x11, 0x00


	//----- nvinfo : EIATTR_KPARAM_INFO
	.align		4
.L_11:
        /*0018*/ 	.byte	0x04, 0x17
        /*001a*/ 	.short	(.L_13 - .L_12)
.L_12:
        /*001c*/ 	.word	0x00000000
        /*0020*/ 	.short	0x0003
        /*0022*/ 	.short	0x0018
        /*0024*/ 	.byte	0x00, 0xf0, 0x11, 0x00


	//----- nvinfo : EIATTR_KPARAM_INFO
	.align		4
.L_13:
        /*0028*/ 	.byte	0x04, 0x17
        /*002a*/ 	.short	(.L_15 - .L_14)
.L_14:
        /*002c*/ 	.word	0x00000000
        /*0030*/ 	.short	0x0002
        /*0032*/ 	.short	0x0010
        /*0034*/ 	.byte	0x00, 0xf4, 0x21, 0x00


	//----- nvinfo : EIATTR_KPARAM_INFO
	.align		4
.L_15:
        /*0038*/ 	.byte	0x04, 0x17
        /*003a*/ 	.short	(.L_17 - .L_16)
.L_16:
        /*003c*/ 	.word	0x00000000
        /*0040*/ 	.short	0x0001
        /*0042*/ 	.short	0x0008
        /*0044*/ 	.byte	0x00, 0xf4, 0x21, 0x00


	//----- nvinfo : EIATTR_KPARAM_INFO
	.align		4
.L_17:
        /*0048*/ 	.byte	0x04, 0x17
        /*004a*/ 	.short	(.L_19 - .L_18)
.L_18:
        /*004c*/ 	.word	0x00000000
        /*0050*/ 	.short	0x0000
        /*0052*/ 	.short	0x0000
        /*0054*/ 	.byte	0x00, 0xf4, 0x21, 0x00


	//----- nvinfo : EIATTR_SPARSE_MMA_MASK
	.align		4
.L_19:
        /*0058*/ 	.byte	0x03, 0x50
        /*005a*/ 	.short	0x0000


	//----- nvinfo : EIATTR_MAXREG_COUNT
	.align		4
        /*005c*/ 	.byte	0x03, 0x1b
        /*005e*/ 	.short	0x00ff


	//----- nvinfo : EIATTR_EXIT_INSTR_OFFSETS
	.align		4
        /*0060*/ 	.byte	0x04, 0x1c
        /*0062*/ 	.short	(.L_21 - .L_20)


	//   ....[0]....
.L_20:
        /*0064*/ 	.word	0x000008e0


	//   ....[1]....
        /*0068*/ 	.word	0x00000900


	//----- nvinfo : EIATTR_REQNTID
	.align		4
.L_21:
        /*006c*/ 	.byte	0x04, 0x10
        /*006e*/ 	.short	(.L_23 - .L_22)
.L_22:
        /*0070*/ 	.word	0x00000100
        /*0074*/ 	.word	0x00000001
        /*0078*/ 	.word	0x00000001


	//----- nvinfo : EIATTR_CBANK_PARAM_SIZE
	.align		4
.L_23:
        /*007c*/ 	.byte	0x03, 0x19
        /*007e*/ 	.short	0x0020


	//----- nvinfo : EIATTR_PARAM_CBANK
	.align		4
        /*0080*/ 	.byte	0x04, 0x0a
        /*0082*/ 	.short	(.L_25 - .L_24)
	.align		4
.L_24:
        /*0084*/ 	.word	index@(.nv.constant0.triton_poi_fused_convolution_9)
        /*0088*/ 	.short	0x0210
        /*008a*/ 	.short	0x0020


	//----- nvinfo : EIATTR_SW_WAR
	.align		4
.L_25:
        /*008c*/ 	.byte	0x04, 0x36
        /*008e*/ 	.short	(.L_27 - .L_26)
.L_26:
        /*0090*/ 	.word	0x00000008
.L_27:


//--------------------- .nv.callgraph             --------------------------
	.section	.nv.callgraph,"",@"SHT_CUDA_CALLGRAPH"
	.align	4
	.sectionentsize	8
	.align		4
        /*0000*/ 	.word	0x00000000
	.align		4
        /*0004*/ 	.word	0xffffffff
	.align		4
        /*0008*/ 	.word	0x00000000
	.align		4
        /*000c*/ 	.word	0xfffffffe
	.align		4
        /*0010*/ 	.word	0x00000000
	.align		4
        /*0014*/ 	.word	0xfffffffd
	.align		4
        /*0018*/ 	.word	0x00000000
	.align		4
        /*001c*/ 	.word	0xfffffffc


//--------------------- .text.triton_poi_fused_convolution_9 --------------------------
	.section	.text.triton_poi_fused_convolution_9,"ax",@progbits
	.sectionflags	@"SHF_BARRIERS=1"
	.align	128
        .global         triton_poi_fused_convolution_9
        .type           triton_poi_fused_convolution_9,@function
        .size           triton_poi_fused_convolution_9,(.L_x_1 - triton_poi_fused_convolution_9)
        .other          triton_poi_fused_convolution_9,@"STO_CUDA_ENTRY STV_DEFAULT"
triton_poi_fused_convolution_9:
.text.triton_poi_fused_convolution_9:
[----:B------:R-:W0:Y:S01]  /*0000*/  LDC R1, c[0x0][0x28] ;  /* 0x00000a00ff017b82 */ /* 0x000e220000000800 */
[----:B------:R-:W1:Y:S07]  /*0010*/  S2R R24, SR_TID.X ;  /* 0x0000000000187919 */ /* 0x000e6e0000002100 */
[----:B------:R-:W2:Y:S01]  /*0020*/  LDC.64 R22, c[0x0][0x210] ;  /* 0x00008400ff167b82 */ /* 0x000ea20000000a00 */
[----:B------:R-:W-:Y:S02]  /*0030*/  CS2R R16, SRZ ;  /* 0x0000000000107805 */ /* 0x000fe4000001ff00 */
[----:B------:R-:W-:Y:S01]  /*0040*/  CS2R R18, SRZ ;  /* 0x0000000000127805 */ /* 0x000fe2000001ff00 */
[----:B------:R-:W3:Y:S01]  /*0050*/  S2R R28, SR_CTAID.Y ;  /* 0x00000000001c7919 */ /* 0x000ee20000002600 */
[----:B------:R-:W-:Y:S01]  /*0060*/  ULDC.64 UR6, c[0x0][0x208] ;  /* 0x0000820000067ab9 */ /* 0x000fe20000000a00 */
[----:B------:R-:W-:-:S02]  /*0070*/  CS2R R12, SRZ ;  /* 0x00000000000c7805 */ /* 0x000fc4000001ff00 */
[----:B------:R-:W-:Y:S01]  /*0080*/  CS2R R14, SRZ ;  /* 0x00000000000e7805 */ /* 0x000fe2000001ff00 */
[----:B------:R-:W4:Y:S01]  /*0090*/  S2R R26, SR_CTAID.X ;  /* 0x00000000001a7919 */ /* 0x000f220000002500 */
[----:B-1----:R-:W-:Y:S01]  /*00a0*/  IMAD.SHL.U32 R25, R24, 0x4, RZ ;  /* 0x0000000418197824 */ /* 0x002fe200078e00ff */
[----:B------:R-:W-:Y:S02]  /*00b0*/  SHF.R.U32.HI R27, RZ, 0x6, R24 ;  /* 0x00000006ff1b7819 */ /* 0x000fe40000011618 */
[--C-:B---3--:R-:W-:Y:S02]  /*00c0*/  SHF.R.S32.HI R0, RZ, 0x17, R28.reuse ;  /* 0x00000017ff007819 */ /* 0x108fe4000001141c */
[----:B------:R-:W-:Y:S02]  /*00d0*/  LOP3.LUT R3, R25, 0xfc, RZ, 0xc0, !PT ;  /* 0x000000fc19037812 */ /* 0x000fe400078ec0ff */
[----:B------:R-:W-:Y:S01]  /*00e0*/  SGXT R0, R0, 0x1 ;  /* 0x000000010000781a */ /* 0x000fe20000000200 */
[----:B----4-:R-:W-:Y:S01]  /*00f0*/  IMAD.SHL.U32 R26, R26, 0x10, RZ ;  /* 0x000000101a1a7824 */ /* 0x010fe200078e00ff */
[----:B------:R-:W-:-:S02]  /*0100*/  PRMT R3, R3, 0x6540, R28 ;  /* 0x0000654003037816 */ /* 0x000fc4000000001c */
[----:B------:R-:W-:Y:S02]  /*0110*/  SGXT.U32 R27, R27, 0x2 ;  /* 0x000000021b1b781a */ /* 0x000fe40000000000 */
[----:B------:R-:W-:Y:S02]  /*0120*/  LEA.HI R0, R0, R3, RZ, 0x8 ;  /* 0x0000000300007211 */ /* 0x000fe400078f40ff */
[----:B------:R-:W-:-:S03]  /*0130*/  LOP3.LUT R32, R26, 0xc, R27, 0xfe, !PT ;  /* 0x0000000c1a207812 */ /* 0x000fc600078efe1b */
[C---:B------:R-:W-:Y:S01]  /*0140*/  IMAD.SHL.U32 R2, R0.reuse, 0x40, RZ ;  /* 0x0000004000027824 */ /* 0x040fe200078e00ff */
[----:B------:R-:W-:Y:S02]  /*0150*/  LOP3.LUT R0, R0, 0xffffff00, RZ, 0xc0, !PT ;  /* 0xffffff0000007812 */ /* 0x000fe400078ec0ff */
[----:B------:R-:W-:Y:S02]  /*0160*/  ISETP.GE.AND P4, PT, R32, 0x40, PT ;  /* 0x000000402000780c */ /* 0x000fe40003f86270 */
[----:B------:R-:W-:-:S04]  /*0170*/  LOP3.LUT R2, R2, 0xffffc000, RZ, 0xc0, !PT ;  /* 0xffffc00002027812 */ /* 0x000fc800078ec0ff */
[----:B------:R-:W-:Y:S02]  /*0180*/  IADD3 R5, R2, R3, -R0 ;  /* 0x0000000302057210 */ /* 0x000fe40007ffe800 */
[----:B------:R-:W-:Y:S02]  /*0190*/  LOP3.LUT R2, R26, R27, RZ, 0xfc, !PT ;  /* 0x0000001b1a027212 */ /* 0x000fe400078efcff */
[----:B------:R-:W-:Y:S02]  /*01a0*/  LOP3.LUT R0, R26, 0x4, R27, 0xfe, !PT ;  /* 0x000000041a007812 */ /* 0x000fe400078efe1b */
[----:B------:R-:W-:Y:S02]  /*01b0*/  CS2R R8, SRZ ;  /* 0x0000000000087805 */ /* 0x000fe4000001ff00 */
[C---:B------:R-:W-:Y:S01]  /*01c0*/  ISETP.GE.AND P1, PT, R2.reuse, 0x40, PT ;  /* 0x000000400200780c */ /* 0x040fe20003f26270 */
[--C-:B------:R-:W-:Y:S01]  /*01d0*/  IMAD R2, R2, 0x100, R5.reuse ;  /* 0x0000010002027824 */ /* 0x100fe200078e0205 */
[C---:B------:R-:W-:Y:S01]  /*01e0*/  ISETP.GE.AND P2, PT, R0.reuse, 0x40, PT ;  /* 0x000000400000780c */ /* 0x040fe20003f46270 */
[----:B------:R-:W-:Y:S01]  /*01f0*/  IMAD R0, R0, 0x100, R5 ;  /* 0x0000010000007824 */ /* 0x000fe200078e0205 */
[----:B------:R-:W-:Y:S01]  /*0200*/  LOP3.LUT R3, R26, 0x8, R27, 0xfe, !PT ;  /* 0x000000081a037812 */ /* 0x000fe200078efe1b */
[----:B--2---:R-:W-:-:S03]  /*0210*/  IMAD.WIDE R30, R2, 0x4, R22 ;  /* 0x00000004021e7825 */ /* 0x004fc600078e0216 */
[----:B------:R-:W-:Y:S01]  /*0220*/  ISETP.GE.AND P3, PT, R3, 0x40, PT ;  /* 0x000000400300780c */ /* 0x000fe20003f66270 */
[----:B------:R-:W-:Y:S01]  /*0230*/  IMAD.WIDE R34, R0, 0x4, R22 ;  /* 0x0000000400227825 */ /* 0x000fe200078e0216 */
[----:B------:R-:W-:-:S03]  /*0240*/  CS2R R10, SRZ ;  /* 0x00000000000a7805 */ /* 0x000fc6000001ff00 */
[--C-:B------:R-:W-:Y:S01]  /*0250*/  IMAD R3, R3, 0x100, R5.reuse ;  /* 0x0000010003037824 */ /* 0x100fe200078e0205 */
[----:B------:R1:W2:Y:S01]  /*0260*/  @!P1 LDG.E.EL.128 R16, desc[UR6][R30.64] ;  /* 0x000000061e109981 */ /* 0x0002a2000c2e1d00 */
[----:B------:R-:W-:Y:S02]  /*0270*/  IMAD R32, R32, 0x100, R5 ;  /* 0x0000010020207824 */ /* 0x000fe400078e0205 */
[--C-:B------:R-:W-:Y:S01]  /*0280*/  IMAD.WIDE R20, R3, 0x4, R22.reuse ;  /* 0x0000000403147825 */ /* 0x100fe200078e0216 */
[----:B------:R-:W3:Y:S01]  /*0290*/  @!P2 LDG.E.EL.128 R12, desc[UR6][R34.64] ;  /* 0x00000006220ca981 */ /* 0x000ee2000c2e1d00 */
[----:B------:R-:W-:Y:S02]  /*02a0*/  CS2R R4, SRZ ;  /* 0x0000000000047805 */ /* 0x000fe4000001ff00 */
[----:B------:R-:W-:Y:S01]  /*02b0*/  CS2R R6, SRZ ;  /* 0x0000000000067805 */ /* 0x000fe2000001ff00 */
[----:B------:R-:W-:Y:S01]  /*02c0*/  IMAD.WIDE R22, R32, 0x4, R22 ;  /* 0x0000000420167825 */ /* 0x000fe200078e0216 */
[----:B------:R4:W5:Y:S04]  /*02d0*/  @!P3 LDG.E.EL.128 R8, desc[UR6][R20.64] ;  /* 0x000000061408b981 */ /* 0x000968000c2e1d00 */
[----:B------:R4:W3:Y:S01]  /*02e0*/  @!P4 LDG.E.EL.128 R4, desc[UR6][R22.64] ;  /* 0x000000061604c981 */ /* 0x0008e2000c2e1d00 */
[----:B------:R-:W4:Y:S01]  /*02f0*/  S2UR UR5, SR_CgaCtaId ;  /* 0x00000000000579c3 */ /* 0x000f220000008800 */
[----:B------:R-:W-:Y:S01]  /*0300*/  IMAD.SHL.U32 R29, R24, 0x40, RZ ;  /* 0x00000040181d7824 */ /* 0x000fe200078e00ff */
[----:B------:R-:W-:-:S04]  /*0310*/  UMOV UR4, 0x400 ;  /* 0x0000040000047882 */ /* 0x000fc80000000000 */
[----:B-1----:R-:W-:Y:S02]  /*0320*/  LOP3.LUT R30, R29, 0xfc0, RZ, 0xc0, !PT ;  /* 0x00000fc01d1e7812 */ /* 0x002fe400078ec0ff */
[----:B------:R-:W-:Y:S02]  /*0330*/  LOP3.LUT R31, R24, 0xfc, RZ, 0xc0, !PT ;  /* 0x000000fc181f7812 */ /* 0x000fe400078ec0ff */
[C---:B----4-:R-:W-:Y:S02]  /*0340*/  LOP3.LUT R20, R30.reuse, 0x10, RZ, 0xfc, !PT ;  /* 0x000000101e147812 */ /* 0x050fe400078efcff */
[C---:B------:R-:W-:Y:S02]  /*0350*/  LOP3.LUT R21, R30.reuse, 0x20, RZ, 0xfc, !PT ;  /* 0x000000201e157812 */ /* 0x040fe400078efcff */
[C---:B------:R-:W-:Y:S02]  /*0360*/  LOP3.LUT R27, R30.reuse, R27, RZ, 0xfc, !PT ;  /* 0x0000001b1e1b7212 */ /* 0x040fe400078efcff */
[----:B0-----:R-:W-:Y:S01]  /*0370*/  LOP3.LUT R23, R30, 0x30, RZ, 0xfc, !PT ;  /* 0x000000301e177812 */ /* 0x001fe200078efcff */
[----:B------:R-:W-:-:S06]  /*0380*/  UPRMT UR4, UR5, 0x654, UR4 ;  /* 0x0000065405047896 */ /* 0x000fcc0008000004 */
[----:B------:R-:W-:Y:S02]  /*0390*/  LEA.HI R30, R30, UR4, RZ, 0x1e ;  /* 0x000000041e1e7c11 */ /* 0x000fe4000f8ff0ff */
[----:B------:R-:W-:Y:S02]  /*03a0*/  LEA.HI R20, R20, UR4, RZ, 0x1e ;  /* 0x0000000414147c11 */ /* 0x000fe4000f8ff0ff */
[----:B------:R-:W-:Y:S01]  /*03b0*/  LEA.HI R22, R21, UR4, RZ, 0x1e ;  /* 0x0000000415167c11 */ /* 0x000fe2000f8ff0ff */
[----:B------:R-:W-:Y:S01]  /*03c0*/  VIADD R29, R31, UR4 ;  /* 0x000000041f1d7c36 */ /* 0x000fe20008000000 */
[----:B------:R-:W-:Y:S01]  /*03d0*/  LEA.HI R34, R23, UR4, RZ, 0x1e ;  /* 0x0000000417227c11 */ /* 0x000fe2000f8ff0ff */
[C---:B------:R-:W-:Y:S02]  /*03e0*/  IMAD R31, R27.reuse, 0x4, R30 ;  /* 0x000000041b1f7824 */ /* 0x040fe400078e021e */
[C---:B------:R-:W-:Y:S02]  /*03f0*/  IMAD R30, R27.reuse, 0x4, R20 ;  /* 0x000000041b1e7824 */ /* 0x040fe400078e0214 */
[----:B------:R-:W-:-:S02]  /*0400*/  IMAD R33, R27, 0x4, R22 ;  /* 0x000000041b217824 */ /* 0x000fc400078e0216 */
[----:B------:R-:W-:Y:S01]  /*0410*/  IMAD R27, R27, 0x4, R34 ;  /* 0x000000041b1b7824 */ /* 0x000fe200078e0222 */
[----:B------:R-:W-:-:S05]  /*0420*/  LOP3.LUT R36, R25, 0x3fc, RZ, 0xc0, !PT ;  /* 0x000003fc19247812 */ /* 0x000fca00078ec0ff */
[C---:B------:R-:W-:Y:S01]  /*0430*/  IMAD R29, R36.reuse, 0x4, R29 ;  /* 0x00000004241d7824 */ /* 0x040fe200078e021d */
[----:B------:R-:W-:-:S04]  /*0440*/  LOP3.LUT R34, R36, 0x400, RZ, 0xfc, !PT ;  /* 0x0000040024227812 */ /* 0x000fc800078efcff */
[----:B------:R-:W-:-:S04]  /*0450*/  SHF.R.U32.HI R34, RZ, 0x2, R34 ;  /* 0x00000002ff227819 */ /* 0x000fc80000011622 */
[----:B------:R-:W-:Y:S01]  /*0460*/  LOP3.LUT R34, R34, 0x1fc, RZ, 0xc0, !PT ;  /* 0x000001fc22227812 */ /* 0x000fe200078ec0ff */
[----:B--2---:R-:W-:Y:S04]  /*0470*/  STS [R31], R16 ;  /* 0x000000101f007388 */ /* 0x004fe80000000800 */
[----:B------:R-:W-:Y:S04]  /*0480*/  STS [R30+0x40], R17 ;  /* 0x000040111e007388 */ /* 0x000fe80000000800 */
[----:B------:R-:W-:Y:S04]  /*0490*/  STS [R33+0x80], R18 ;  /* 0x0000801221007388 */ /* 0x000fe80000000800 */
[----:B------:R-:W-:Y:S04]  /*04a0*/  STS [R27+0xc0], R19 ;  /* 0x0000c0131b007388 */ /* 0x000fe80000000800 */
[----:B---3--:R-:W-:Y:S04]  /*04b0*/  STS [R31+0x10], R12 ;  /* 0x0000100c1f007388 */ /* 0x008fe80000000800 */
[----:B------:R-:W-:Y:S04]  /*04c0*/  STS [R30+0x50], R13 ;  /* 0x0000500d1e007388 */ /* 0x000fe80000000800 */
[----:B------:R-:W-:Y:S04]  /*04d0*/  STS [R33+0x90], R14 ;  /* 0x0000900e21007388 */ /* 0x000fe80000000800 */
[----:B------:R-:W-:Y:S04]  /*04e0*/  STS [R27+0xd0], R15 ;  /* 0x0000d00f1b007388 */ /* 0x000fe80000000800 */
[----:B-----5:R-:W-:Y:S04]  /*04f0*/  STS [R31+0x20], R8 ;  /* 0x000020081f007388 */ /* 0x020fe80000000800 */
[----:B------:R-:W-:Y:S04]  /*0500*/  STS [R30+0x60], R9 ;  /* 0x000060091e007388 */ /* 0x000fe80000000800 */
[----:B------:R-:W-:Y:S04]  /*0510*/  STS [R33+0xa0], R10 ;  /* 0x0000a00a21007388 */ /* 0x000fe80000000800 */
[----:B------:R-:W-:Y:S04]  /*0520*/  STS [R27+0xe0], R11 ;  /* 0x0000e00b1b007388 */ /* 0x000fe80000000800 */
[----:B------:R0:W-:Y:S04]  /*0530*/  STS [R31+0x30], R4 ;  /* 0x000030041f007388 */ /* 0x0001e80000000800 */
[----:B------:R1:W-:Y:S04]  /*0540*/  STS [R30+0x70], R5 ;  /* 0x000070051e007388 */ /* 0x0003e80000000800 */
[----:B------:R2:W-:Y:S04]  /*0550*/  STS [R33+0xb0], R6 ;  /* 0x0000b00621007388 */ /* 0x0005e80000000800 */
[----:B------:R-:W-:Y:S01]  /*0560*/  STS [R27+0xf0], R7 ;  /* 0x0000f0071b007388 */ /* 0x000fe20000000800 */
[----:B------:R-:W-:Y:S01]  /*0570*/  BAR.SYNC.DEFER_BLOCKING 0x0 ;  /* 0x0000000000007b1d */ /* 0x000fe20000010000 */
[----:B0-----:R-:W-:-:S07]  /*0580*/  VIADD R31, R34, UR4 ;  /* 0x00000004221f7c36 */ /* 0x001fce0008000000 */
[----:B------:R-:W0:Y:S01]  /*0590*/  LDC.64 R34, c[0x0][0x218] ;  /* 0x00008600ff227b82 */ /* 0x000e220000000a00 */
[----:B------:R-:W-:Y:S01]  /*05a0*/  IMAD R37, R36, 0x4, R31 ;  /* 0x0000000424257824 */ /* 0x000fe200078e021f */
[----:B------:R-:W-:Y:S04]  /*05b0*/  LDS R20, [R29] ;  /* 0x000000001d147984 */ /* 0x000fe80000000800 */
[----:B------:R-:W-:Y:S04]  /*05c0*/  LDS R21, [R29+0x4] ;  /* 0x000004001d157984 */ /* 0x000fe80000000800 */
[----:B------:R-:W-:Y:S04]  /*05d0*/  LDS R22, [R29+0x8] ;  /* 0x000008001d167984 */ /* 0x000fe80000000800 */
[----:B------:R3:W4:Y:S01]  /*05e0*/  LDS R23, [R29+0xc] ;  /* 0x00000c001d177984 */ /* 0x0007220000000800 */
[----:B-1----:R-:W-:-:S02]  /*05f0*/  SHF.R.U32.HI R30, RZ, 0x2, R24 ;  /* 0x00000002ff1e7819 */ /* 0x002fc40000011618 */
[----:B--2---:R-:W-:Y:S01]  /*0600*/  LOP3.LUT R33, R26, 0xc, R25, 0xf8, !PT ;  /* 0x0000000c1a217812 */ /* 0x004fe200078ef819 */
[----:B------:R-:W-:Y:S04]  /*0610*/  LDS R24, [R37+0x1000] ;  /* 0x0010000025187984 */ /* 0x000fe80000000800 */
[----:B------:R-:W-:Y:S01]  /*0620*/  LDS R25, [R37+0x1004] ;  /* 0x0010040025197984 */ /* 0x000fe20000000800 */
[----:B---3--:R-:W-:-:S03]  /*0630*/  SGXT.U32 R29, R30, 0x6 ;  /* 0x000000061e1d781a */ /* 0x008fc60000000000 */
[----:B------:R-:W-:Y:S04]  /*0640*/  LDS R26, [R37+0x1008] ;  /* 0x00100800251a7984 */ /* 0x000fe80000000800 */
[----:B------:R1:W2:Y:S01]  /*0650*/  LDS R27, [R37+0x100c] ;  /* 0x00100c00251b7984 */ /* 0x0002a20000000800 */
[----:B------:R-:W-:Y:S02]  /*0660*/  PRMT R28, R29, 0x6540, R28 ;  /* 0x000065401d1c7816 */ /* 0x000fe4000000001c */
[----:B------:R-:W-:-:S03]  /*0670*/  ISETP.GE.AND P0, PT, R33, 0x40, PT ;  /* 0x000000402100780c */ /* 0x000fc60003f06270 */
[----:B------:R-:W-:Y:S01]  /*0680*/  IMAD R33, R28, 0x40, R33 ;  /* 0x000000401c217824 */ /* 0x000fe200078e0221 */
[----:B------:R-:W-:-:S03]  /*0690*/  LOP3.LUT R28, R36, 0x800, RZ, 0xfc, !PT ;  /* 0x00000800241c7812 */ /* 0x000fc600078efcff */
[----:B0-----:R-:W-:Y:S01]  /*06a0*/  IMAD.WIDE R30, R33, 0x4, R34 ;  /* 0x00000004211e7825 */ /* 0x001fe200078e0222 */
[----:B------:R-:W-:-:S04]  /*06b0*/  SHF.R.U32.HI R28, RZ, 0x2, R28 ;  /* 0x00000002ff1c7819 */ /* 0x000fc8000001161c */
[----:B------:R-:W-:Y:S01]  /*06c0*/  LOP3.LUT R28, R28, 0x2fc, RZ, 0xc0, !PT ;  /* 0x000002fc1c1c7812 */ /* 0x000fe200078ec0ff */
[----:B----4-:R0:W-:Y:S04]  /*06d0*/  @!P0 STG.E.128 desc[UR6][R30.64], R20 ;  /* 0x000000141e008986 */ /* 0x0101e8000c101d06 */
[----:B-1----:R-:W-:Y:S02]  /*06e0*/  VIADD R37, R28, UR4 ;  /* 0x000000041c257c36 */ /* 0x002fe40008000000 */
[----:B------:R-:W-:Y:S02]  /*06f0*/  VIADD R29, R33, 0x1000 ;  /* 0x00001000211d7836 */ /* 0x000fe40000000000 */
[----:B------:R-:W-:-:S05]  /*0700*/  IMAD R37, R36, 0x4, R37 ;  /* 0x0000000424257824 */ /* 0x000fca00078e0225 */
[----:B------:R-:W-:Y:S04]  /*0710*/  LDS R28, [R37+0x2000] ;  /* 0x00200000251c7984 */ /* 0x000fe80000000800 */
[----:B------:R-:W-:Y:S01]  /*0720*/  LDS R30, [R37+0x2008] ;  /* 0x00200800251e7984 */ /* 0x000fe20000000800 */
[----:B0-----:R-:W-:Y:S01]  /*0730*/  LOP3.LUT R20, R36, 0xc00, RZ, 0xfc, !PT ;  /* 0x00000c0024147812 */ /* 0x001fe200078efcff */
[----:B------:R-:W-:Y:S02]  /*0740*/  IMAD.WIDE R22, R29, 0x4, R34 ;  /* 0x000000041d167825 */ /* 0x000fe400078e0222 */
[----:B------:R-:W-:Y:S01]  /*0750*/  LDS R31, [R37+0x200c] ;  /* 0x00200c00251f7984 */ /* 0x000fe20000000800 */
[----:B------:R-:W-:-:S03]  /*0760*/  SHF.R.U32.HI R20, RZ, 0x2, R20 ;  /* 0x00000002ff147819 */ /* 0x000fc60000011614 */
[----:B------:R-:W0:Y:S01]  /*0770*/  LDS R29, [R37+0x2004] ;  /* 0x00200400251d7984 */ /* 0x000e220000000800 */
[----:B------:R-:W-:-:S05]  /*0780*/  LOP3.LUT R20, R20, 0x3fc, RZ, 0xc0, !PT ;  /* 0x000003fc14147812 */ /* 0x000fca00078ec0ff */
[----:B------:R-:W-:-:S04]  /*0790*/  VIADD R21, R20, UR4 ;  /* 0x0000000414157c36 */ /* 0x000fc80008000000 */
[----:B------:R-:W-:Y:S01]  /*07a0*/  IMAD R36, R36, 0x4, R21 ;  /* 0x0000000424247824 */ /* 0x000fe200078e0215 */
[----:B--2---:R1:W-:Y:S04]  /*07b0*/  @!P0 STG.E.128 desc[UR6][R22.64], R24 ;  /* 0x0000001816008986 */ /* 0x0043e8000c101d06 */
[----:B------:R-:W-:Y:S04]  /*07c0*/  LDS R20, [R36+0x3000] ;  /* 0x0030000024147984 */ /* 0x000fe80000000800 */
[----:B------:R-:W-:Y:S04]  /*07d0*/  LDS R21, [R36+0x3004] ;  /* 0x0030040024157984 */ /* 0x000fe80000000800 */
[----:B------:R-:W-:Y:S04]  /*07e0*/  LDS R22, [R36+0x3008] ;  /* 0x0030080024167984 */ /* 0x000fe80000000800 */
[----:B------:R2:W3:Y:S01]  /*07f0*/  LDS R23, [R36+0x300c] ;  /* 0x00300c0024177984 */ /* 0x0004e20000000800 */
[----:B-1----:R-:W2:Y:S01]  /*0800*/  LDC.64 R26, c[0x0][0x220] ;  /* 0x00008800ff1a7b82 */ /* 0x002ea20000000a00 */
[----:B------:R-:W-:-:S02]  /*0810*/  VIADD R25, R33, 0x2000 ;  /* 0x0000200021197836 */ /* 0x000fc40000000000 */
[----:B------:R-:W-:Y:S02]  /*0820*/  VIADD R33, R33, 0x3000 ;  /* 0x0000300021217836 */ /* 0x000fe40000000000 */
[----:B------:R-:W-:-:S04]  /*0830*/  IMAD.WIDE R24, R25, 0x4, R34 ;  /* 0x0000000419187825 */ /* 0x000fc800078e0222 */
[----:B------:R-:W-:Y:S01]  /*0840*/  IMAD.WIDE R34, R33, 0x4, R34 ;  /* 0x0000000421227825 */ /* 0x000fe200078e0222 */
[----:B0-----:R0:W-:Y:S03]  /*0850*/  @!P0 STG.E.128 desc[UR6][R24.64], R28 ;  /* 0x0000001c18008986 */ /* 0x0011e6000c101d06 */
[----:B--2---:R-:W-:-:S04]  /*0860*/  IMAD.WIDE R36, R2, 0x4, R26 ;  /* 0x0000000402247825 */ /* 0x004fc800078e021a */
[----:B0-----:R-:W-:-:S04]  /*0870*/  IMAD.WIDE R24, R0, 0x4, R26 ;  /* 0x0000000400187825 */ /* 0x001fc800078e021a */
[--C-:B------:R-:W-:Y:S01]  /*0880*/  IMAD.WIDE R2, R3, 0x4, R26.reuse ;  /* 0x0000000403027825 */ /* 0x100fe200078e021a */
[----:B---3--:R0:W-:Y:S04]  /*0890*/  @!P0 STG.E.128 desc[UR6][R34.64], R20 ;  /* 0x0000001422008986 */ /* 0x0081e8000c101d06 */
[----:B------:R0:W-:Y:S04]  /*08a0*/  @!P1 STG.E.128 desc[UR6][R36.64], R16 ;  /* 0x0000001024009986 */ /* 0x0001e8000c101d06 */
[----:B------:R0:W-:Y:S01]  /*08b0*/  @!P2 STG.E.128 desc[UR6][R24.64], R12 ;  /* 0x0000000c1800a986 */ /* 0x0001e2000c101d06 */
[----:B------:R-:W-:-:S03]  /*08c0*/  IMAD.WIDE R26, R32, 0x4, R26 ;  /* 0x00000004201a7825 */ /* 0x000fc600078e021a */
[----:B------:R0:W-:Y:S02]  /*08d0*/  @!P3 STG.E.128 desc[UR6][R2.64], R8 ;  /* 0x000000080200b986 */ /* 0x0001e4000c101d06 */
[----:B0-----:R-:W-:Y:S05]  /*08e0*/  @P4 EXIT ;  /* 0x000000000000494d */ /* 0x001fea0003800000 */
[----:B------:R-:W-:Y:S01]  /*08f0*/  STG.E.128 desc[UR6][R26.64], R4 ;  /* 0x000000041a007986 */ /* 0x000fe2000c101d06 */
[----:B------:R-:W-:Y:S05]  /*0900*/  EXIT ;  /* 0x000000000000794d */ /* 0x000fea0003800000 */
.L_x_0:
[----:B------:R-:W-:-:S00]  /*0910*/  BRA `(.L_x_0) ;  /* 0xfffffffc00fc7947 */ /* 0x000fc0000383ffff */
[----:B------:R-:W-:-:S00]  /*0920*/  NOP ;  /* 0x0000000000007918 */ /* 0x000fc00000000000 */
        /* <DEDUP_REMOVED lines=13> */
.L_x_1:


//--------------------- .nv.shared.triton_poi_fused_convolution_9 --------------------------
	.section	.nv.shared.triton_poi_fused_convolution_9,"aw",@nobits
	.sectionflags	@""
	.align	16
	.zero		1024


//--------------------- .nv.constant0.triton_poi_fused_convolution_9 --------------------------
	.section	.nv.constant0.triton_poi_fused_convolution_9,"a",@progbits
	.sectionflags	@""
	.align	4
.nv.constant0.triton_poi_fused_convolution_9:
	.zero		560
